	.headerflags	@"EF_CUDA_TEXMODE_UNIFIED EF_CUDA_64BIT_ADDRESS EF_CUDA_ACCELERATORS EF_CUDA_SM90 EF_CUDA_VIRTUAL_SM(EF_CUDA_SM90)"
	.elftype	@"ET_EXEC"


//--------------------- .nv.info                  --------------------------
	.section	.nv.info,"",@"SHT_CUDA_INFO"
	.align	4


	//----- nvinfo : EIATTR_REGCOUNT
	.align		4
        /*0000*/ 	.byte	0x04, 0x2f
        /*0002*/ 	.short	(.L_3 - .L_2)
	.align		4
.L_2:
        /*0004*/ 	.word	index@(triton_per_fused_add_div_maximum_mul_sqrt_var_0)
        /*0008*/ 	.word	0x00000018


	//----- nvinfo : EIATTR_MIN_STACK_SIZE
	.align		4
.L_3:
        /*000c*/ 	.byte	0x04, 0x12
        /*000e*/ 	.short	(.L_5 - .L_4)
	.align		4
.L_4:
        /*0010*/ 	.word	index@(triton_per_fused_add_div_maximum_mul_sqrt_var_0)
        /*0014*/ 	.word	0x00000000


	//----- nvinfo : EIATTR_FRAME_SIZE
	.align		4
.L_5:
        /*0018*/ 	.byte	0x04, 0x11
        /*001a*/ 	.short	(.L_7 - .L_6)
	.align		4
.L_6:
        /*001c*/ 	.word	index@(triton_per_fused_add_div_maximum_mul_sqrt_var_0)
        /*0020*/ 	.word	0x00000000


	//----- nvinfo : EIATTR_MIN_STACK_SIZE
	.align		4
.L_7:
        /*0024*/ 	.byte	0x04, 0x12
        /*0026*/ 	.short	(.L_9 - .L_8)
	.align		4
.L_8:
        /*0028*/ 	.word	index@(triton_per_fused_add_div_maximum_mul_sqrt_var_0)
        /*002c*/ 	.word	0x00000000
.L_9:


//--------------------- .nv.info.triton_per_fused_add_div_maximum_mul_sqrt_var_0 --------------------------
	.section	.nv.info.triton_per_fused_add_div_maximum_mul_sqrt_var_0,"",@"SHT_CUDA_INFO"
	.sectionflags	@""
	.align	4


	//----- nvinfo : EIATTR_CUDA_API_VERSION
	.align		4
        /*0000*/ 	.byte	0x04, 0x37
        /*0002*/ 	.short	(.L_11 - .L_10)
.L_10:
        /*0004*/ 	.word	0x0000007c


	//----- nvinfo : EIATTR_KPARAM_INFO
	.align		4
.L_11:
        /*0008*/ 	.byte	0x04, 0x17
        /*000a*/ 	.short	(.L_13 - .L_12)
.L_12:
        /*000c*/ 	.word	0x00000000
        /*0010*/ 	.short	0x0008
        /*0012*/ 	.short	0x003c
        /*0014*/ 	.byte	0x00, 0xf0, 0x11, 0x00


	//----- nvinfo : EIATTR_KPARAM_INFO
	.align		4
.L_13:
        /*0018*/ 	.byte	0x04, 0x17
        /*001a*/ 	.short	(.L_15 - .L_14)
.L_14:
        /*001c*/ 	.word	0x00000000
        /*0020*/ 	.short	0x0007
        /*0022*/ 	.short	0x0038
        /*0024*/ 	.byte	0x00, 0xf0, 0x11, 0x00


	//----- nvinfo : EIATTR_KPARAM_INFO
	.align		4
.L_15:
        /*0028*/ 	.byte	0x04, 0x17
        /*002a*/ 	.short	(.L_17 - .L_16)
.L_16:
        /*002c*/ 	.word	0x00000000
        /*0030*/ 	.short	0x0006
        /*0032*/ 	.short	0x0030
        /*0034*/ 	.byte	0x00, 0xf4, 0x21, 0x00


	//----- nvinfo : EIATTR_KPARAM_INFO
	.align		4
.L_17:
        /*0038*/ 	.byte	0x04, 0x17
        /*003a*/ 	.short	(.L_19 - .L_18)
.L_18:
        /*003c*/ 	.word	0x00000000
        /*0040*/ 	.short	0x0005
        /*0042*/ 	.short	0x0028
        /*0044*/ 	.byte	0x00, 0xf4, 0x21, 0x00


	//----- nvinfo : EIATTR_KPARAM_INFO
	.align		4
.L_19:
        /*0048*/ 	.byte	0x04, 0x17
        /*004a*/ 	.short	(.L_21 - .L_20)
.L_20:
        /*004c*/ 	.word	0x00000000
        /*0050*/ 	.short	0x0004
        /*0052*/ 	.short	0x0020
        /*0054*/ 	.byte	0x00, 0xf4, 0x21, 0x00


	//----- nvinfo : EIATTR_KPARAM_INFO
	.align		4
.L_21:
        /*0058*/ 	.byte	0x04, 0x17
        /*005a*/ 	.short	(.L_23 - .L_22)
.L_22:
        /*005c*/ 	.word	0x00000000
        /*0060*/ 	.short	0x0003
        /*0062*/ 	.short	0x0018
        /*0064*/ 	.byte	0x00, 0xf4, 0x21, 0x00


	//----- nvinfo : EIATTR_KPARAM_INFO
	.align		4
.L_23:
        /*0068*/ 	.byte	0x04, 0x17
        /*006a*/ 	.short	(.L_25 - .L_24)
.L_24:
        /*006c*/ 	.word	0x00000000
        /*0070*/ 	.short	0x0002
        /*0072*/ 	.short	0x0010
        /*0074*/ 	.byte	0x00, 0xf4, 0x21, 0x00


	//----- nvinfo : EIATTR_KPARAM_INFO
	.align		4
.L_25:
        /*0078*/ 	.byte	0x04, 0x17
        /*007a*/ 	.short	(.L_27 - .L_26)
.L_26:
        /*007c*/ 	.word	0x00000000
        /*0080*/ 	.short	0x0001
        /*0082*/ 	.short	0x0008
        /*0084*/ 	.byte	0x00, 0xf4, 0x21, 0x00


	//----- nvinfo : EIATTR_KPARAM_INFO
	.align		4
.L_27:
        /*0088*/ 	.byte	0x04, 0x17
        /*008a*/ 	.short	(.L_29 - .L_28)
.L_28:
        /*008c*/ 	.word	0x00000000
        /*0090*/ 	.short	0x0000
        /*0092*/ 	.short	0x0000
        /*0094*/ 	.byte	0x00, 0xf4, 0x21, 0x00


	//----- nvinfo : EIATTR_SPARSE_MMA_MASK
	.align		4
.L_29:
        /*0098*/ 	.byte	0x03, 0x50
        /*009a*/ 	.short	0x0000


	//----- nvinfo : EIATTR_MAXREG_COUNT
	.align		4
        /*009c*/ 	.byte	0x03, 0x1b
        /*009e*/ 	.short	0x00ff


	//----- nvinfo : EIATTR_COOP_GROUP_MASK_REGIDS
	.align		4
        /*00a0*/ 	.byte	0x04, 0x29
        /*00a2*/ 	.short	(.L_31 - .L_30)


	//   ....[0]....
.L_30:
        /*00a4*/ 	.word	0xffffffff


	//   ....[1]....
        /*00a8*/ 	.word	0xffffffff


	//   ....[2]....
        /*00ac*/ 	.word	0xffffffff


	//   ....[3]....
        /*00b0*/ 	.word	0xffffffff


	//   ....[4]....
        /*00b4*/ 	.word	0xffffffff


	//   ....[5]....
        /*00b8*/ 	.word	0xffffffff


	//----- nvinfo : EIATTR_COOP_GROUP_INSTR_OFFSETS
	.align		4
.L_31:
        /*00bc*/ 	.byte	0x04, 0x28
        /*00be*/ 	.short	(.L_33 - .L_32)


	//   ....[0]....
.L_32:
        /*00c0*/ 	.word	0x000002d0


	//   ....[1]....
        /*00c4*/ 	.word	0x00000330


	//   ....[2]....
        /*00c8*/ 	.word	0x00000350


	//   ....[3]....
        /*00cc*/ 	.word	0x000003c0


	//   ....[4]....
        /*00d0*/ 	.word	0x000003f0


	//   ....[5]....
        /*00d4*/ 	.word	0x00000410


	//----- nvinfo : EIATTR_EXIT_INSTR_OFFSETS
	.align		4
.L_33:
        /*00d8*/ 	.byte	0x04, 0x1c
        /*00da*/ 	.short	(.L_35 - .L_34)


	//   ....[0]....
.L_34:
        /*00dc*/ 	.word	0x000006c0


	//   ....[1]....
        /*00e0*/ 	.word	0x000006e0


	//----- nvinfo : EIATTR_REQNTID
	.align		4
.L_35:
        /*00e4*/ 	.byte	0x04, 0x10
        /*00e6*/ 	.short	(.L_37 - .L_36)
.L_36:
        /*00e8*/ 	.word	0x00000040
        /*00ec*/ 	.word	0x00000001
        /*00f0*/ 	.word	0x00000001


	//----- nvinfo : EIATTR_CBANK_PARAM_SIZE
	.align		4
.L_37:
        /*00f4*/ 	.byte	0x03, 0x19
        /*00f6*/ 	.short	0x0040


	//----- nvinfo : EIATTR_PARAM_CBANK
	.align		4
        /*00f8*/ 	.byte	0x04, 0x0a
        /*00fa*/ 	.short	(.L_39 - .L_38)
	.align		4
.L_38:
        /*00fc*/ 	.word	index@(.nv.constant0.triton_per_fused_add_div_maximum_mul_sqrt_var_0)
        /*0100*/ 	.short	0x0210
        /*0102*/ 	.short	0x0040


	//----- nvinfo : EIATTR_SW_WAR
	.align		4
.L_39:
        /*0104*/ 	.byte	0x04, 0x36
        /*0106*/ 	.short	(.L_41 - .L_40)
.L_40:
        /*0108*/ 	.word	0x00000008
.L_41:


//--------------------- .nv.callgraph             --------------------------
	.section	.nv.callgraph,"",@"SHT_CUDA_CALLGRAPH"
	.align	4
	.sectionentsize	8
	.align		4
        /*0000*/ 	.word	0x00000000
	.align		4
        /*0004*/ 	.word	0xffffffff
	.align		4
        /*0008*/ 	.word	0x00000000
	.align		4
        /*000c*/ 	.word	0xfffffffe
	.align		4
        /*0010*/ 	.word	0x00000000
	.align		4
        /*0014*/ 	.word	0xfffffffd
	.align		4
        /*0018*/ 	.word	0x00000000
	.align		4
        /*001c*/ 	.word	0xfffffffc


//--------------------- .nv.constant4             --------------------------
	.section	.nv.constant4,"a",@progbits
	.align	8
	.align		8
.nv.constant4:
        /*0000*/ 	.dword	_$_str
	.align		8
        /*0008*/ 	.dword	_$_str_$_2


//--------------------- .text.triton_per_fused_add_div_maximum_mul_sqrt_var_0 --------------------------
	.section	.text.triton_per_fused_add_div_maximum_mul_sqrt_var_0,"ax",@progbits
	.sectionflags	@"SHF_BARRIERS=1"
	.align	128
        .global         triton_per_fused_add_div_maximum_mul_sqrt_var_0
        .type           triton_per_fused_add_div_maximum_mul_sqrt_var_0,@function
        .size           triton_per_fused_add_div_maximum_mul_sqrt_var_0,(.L_x_1 - triton_per_fused_add_div_maximum_mul_sqrt_var_0)
        .other          triton_per_fused_add_div_maximum_mul_sqrt_var_0,@"STO_CUDA_ENTRY STV_DEFAULT"
triton_per_fused_add_div_maximum_mul_sqrt_var_0:
.text.triton_per_fused_add_div_maximum_mul_sqrt_var_0:
[----:B------:R-:W0:Y:S01]  /*0000*/  LDC R1, c[0x0][0x28] ;  /* 0x00000a00ff017b82 */ /* 0x000e220000000800 */
[----:B------:R-:W1:Y:S07]  /*0010*/  S2R R0, SR_TID.X ;  /* 0x0000000000007919 */ /* 0x000e6e0000002100 */
[----:B------:R-:W2:Y:S01]  /*0020*/  LDC.64 R12, c[0x0][0x218] ;  /* 0x00008600ff0c7b82 */ /* 0x000ea20000000a00 */
[----:B------:R-:W-:Y:S01]  /*0030*/  ULDC.64 UR6, c[0x0][0x208] ;  /* 0x0000820000067ab9 */ /* 0x000fe20000000a00 */
[----:B------:R-:W3:Y:S06]  /*0040*/  S2R R8, SR_CTAID.X ;  /* 0x0000000000087919 */ /* 0x000eec0000002500 */
[----:B------:R-:W4:Y:S08]  /*0050*/  LDC.64 R10, c[0x0][0x228] ;  /* 0x00008a00ff0a7b82 */ /* 0x000f300000000a00 */
[----:B------:R-:W5:Y:S08]  /*0060*/  LDC.64 R16, c[0x0][0x230] ;  /* 0x00008c00ff107b82 */ /* 0x000f700000000a00 */
[----:B------:R-:W4:Y:S01]  /*0070*/  LDC.64 R18, c[0x0][0x238] ;  /* 0x00008e00ff127b82 */ /* 0x000f220000000a00 */
[----:B-1----:R-:W-:-:S02]  /*0080*/  SHF.R.U32.HI R6, RZ, 0x3, R0 ;  /* 0x00000003ff067819 */ /* 0x002fc40000011600 */
[----:B------:R-:W-:Y:S02]  /*0090*/  SHF.L.U32 R2, R0, 0x1, RZ ;  /* 0x0000000100027819 */ /* 0x000fe400000006ff */
[----:B---3--:R-:W-:Y:S02]  /*00a0*/  SHF.L.U32 R5, R8, 0x3, RZ ;  /* 0x0000000308057819 */ /* 0x008fe400000006ff */
[----:B------:R-:W-:Y:S02]  /*00b0*/  SGXT.U32 R6, R6, 0x3 ;  /* 0x000000030606781a */ /* 0x000fe40000000000 */
[----:B------:R-:W-:Y:S02]  /*00c0*/  LOP3.LUT R2, R2, 0xe, RZ, 0xc0, !PT ;  /* 0x0000000e02027812 */ /* 0x000fe400078ec0ff */
[----:B------:R-:W-:-:S04]  /*00d0*/  LOP3.LUT R7, R5, R6, RZ, 0xfc, !PT ;  /* 0x0000000605077212 */ /* 0x000fc800078efcff */
[C---:B------:R-:W-:Y:S02]  /*00e0*/  ISETP.GE.AND P1, PT, R7.reuse, 0x10, PT ;  /* 0x000000100700780c */ /* 0x040fe40003f26270 */
[----:B------:R-:W-:Y:S02]  /*00f0*/  LEA R4, R7, R2, 0x4 ;  /* 0x0000000207047211 */ /* 0x000fe400078e20ff */
[----:B------:R-:W-:-:S03]  /*0100*/  CS2R R2, SRZ ;  /* 0x0000000000027805 */ /* 0x000fc6000001ff00 */
[----:B--2---:R-:W-:-:S06]  /*0110*/  IMAD.WIDE R12, R4, 0x4, R12 ;  /* 0x00000004040c7825 */ /* 0x004fcc00078e020c */
[----:B------:R1:W2:Y:S01]  /*0120*/  @!P1 LDG.E.64 R2, desc[UR6][R12.64] ;  /* 0x000000060c029981 */ /* 0x0002a2000c1e1b00 */
[----:B------:R-:W-:Y:S02]  /*0130*/  SHF.R.S32.HI R14, RZ, 0x1c, R8 ;  /* 0x0000001cff0e7819 */ /* 0x000fe40000011408 */
[----:B------:R-:W1:Y:S02]  /*0140*/  LDC.64 R8, c[0x0][0x220] ;  /* 0x00008800ff087b82 */ /* 0x000e640000000a00 */
[----:B------:R-:W-:-:S04]  /*0150*/  SGXT R14, R14, 0x1 ;  /* 0x000000010e0e781a */ /* 0x000fc80000000200 */
[----:B------:R-:W-:-:S04]  /*0160*/  LEA.HI R14, R14, R7, RZ, 0x2 ;  /* 0x000000070e0e7211 */ /* 0x000fc800078f10ff */
[----:B------:R-:W-:-:S04]  /*0170*/  LOP3.LUT R14, R14, 0xfffffffc, RZ, 0xc0, !PT ;  /* 0xfffffffc0e0e7812 */ /* 0x000fc800078ec0ff */
[----:B------:R-:W-:Y:S01]  /*0180*/  IADD3 R21, R7, -R14, RZ ;  /* 0x8000000e07157210 */ /* 0x000fe20007ffe0ff */
[----:B------:R-:W-:-:S04]  /*0190*/  HFMA2.MMA R7, -RZ, RZ, 0, 0 ;  /* 0x00000000ff077435 */ /* 0x000fc800000001ff */
[----:B----4-:R-:W-:Y:S01]  /*01a0*/  IMAD.WIDE R14, R21, 0x4, R10 ;  /* 0x00000004150e7825 */ /* 0x010fe200078e020a */
[----:B------:R-:W-:-:S05]  /*01b0*/  MOV R10, RZ ;  /* 0x000000ff000a7202 */ /* 0x000fca0000000f00 */
[----:B------:R-:W3:Y:S01]  /*01c0*/  @!P1 LDG.E.EL R7, desc[UR6][R14.64] ;  /* 0x000000060e079981 */ /* 0x000ee2000c2e1900 */
[----:B-1----:R-:W-:-:S05]  /*01d0*/  IMAD.WIDE R12, R21, 0x4, R8 ;  /* 0x00000004150c7825 */ /* 0x002fca00078e0208 */
[----:B------:R1:W4:Y:S01]  /*01e0*/  @!P1 LDG.E.EL R10, desc[UR6][R12.64] ;  /* 0x000000060c0a9981 */ /* 0x000322000c2e1900 */
[----:B------:R-:W-:Y:S01]  /*01f0*/  CS2R R8, SRZ ;  /* 0x0000000000087805 */ /* 0x000fe2000001ff00 */
[----:B-----5:R-:W-:-:S04]  /*0200*/  IMAD.WIDE R16, R21, 0x4, R16 ;  /* 0x0000000415107825 */ /* 0x020fc800078e0210 */
[----:B0-----:R-:W-:Y:S01]  /*0210*/  IMAD.WIDE R18, R21, 0x4, R18 ;  /* 0x0000000415127825 */ /* 0x001fe200078e0212 */
[----:B------:R3:W5:Y:S04]  /*0220*/  @!P1 LDG.E.EL R9, desc[UR6][R16.64] ;  /* 0x0000000610099981 */ /* 0x000768000c2e1900 */
[----:B------:R0:W5:Y:S01]  /*0230*/  @!P1 LDG.E.EL R8, desc[UR6][R18.64] ;  /* 0x0000000612089981 */ /* 0x000162000c2e1900 */
[----:B------:R-:W0:Y:S01]  /*0240*/  S2UR UR5, SR_CgaCtaId ;  /* 0x00000000000579c3 */ /* 0x000e220000008800 */
[----:B------:R-:W-:Y:S01]  /*0250*/  UMOV UR4, 0x400 ;  /* 0x0000040000047882 */ /* 0x000fe20000000000 */
[----:B------:R-:W-:Y:S01]  /*0260*/  LOP3.LUT R5, R5, 0x7, R0, 0xf8, !PT ;  /* 0x0000000705057812 */ /* 0x000fe200078ef800 */
[----:B0-----:R-:W-:-:S06]  /*0270*/  UPRMT UR4, UR5, 0x654, UR4 ;  /* 0x0000065405047896 */ /* 0x001fcc0008000004 */
[----:B------:R-:W-:Y:S02]  /*0280*/  LEA R6, R6, UR4, 0x2 ;  /* 0x0000000406067c11 */ /* 0x000fe4000f8e10ff */
[----:B--2---:R-:W-:Y:S02]  /*0290*/  SEL R11, R2, RZ, !P1 ;  /* 0x000000ff020b7207 */ /* 0x004fe40004800000 */
[----:B------:R-:W-:-:S05]  /*02a0*/  SEL R3, R3, RZ, !P1 ;  /* 0x000000ff03037207 */ /* 0x000fca0004800000 */
[----:B------:R-:W-:-:S05]  /*02b0*/  FADD R2, R11, R3 ;  /* 0x000000030b027221 */ /* 0x000fca0000000000 */
[----:B------:R-:W-:-:S05]  /*02c0*/  FSEL R2, R2, RZ, !P1 ;  /* 0x000000ff02027208 */ /* 0x000fca0004800000 */
[----:B-1----:R-:W0:Y:S01]  /*02d0*/  SHFL.BFLY PT, R13, R2, 0x4, 0x1f ;  /* 0x0c801f00020d7f89 */ /* 0x002e2200000e0000 */
[----:B---3--:R-:W-:Y:S01]  /*02e0*/  FADD R16, R7, 9.9999997473787516356e-06 ;  /* 0x3727c5ac07107421 */ /* 0x008fe20000000000 */
[----:B------:R-:W-:-:S04]  /*02f0*/  LOP3.LUT R7, R0, 0x7, RZ, 0xc0, !PT ;  /* 0x0000000700077812 */ /* 0x000fc800078ec0ff */
[----:B------:R-:W-:Y:S01]  /*0300*/  LEA R7, R7, UR4, 0x2 ;  /* 0x0000000407077c11 */ /* 0x000fe2000f8e10ff */
[----:B------:R-:W-:Y:S01]  /*0310*/  MUFU.SQRT R16, R16 ;  /* 0x0000001000107308 */ /* 0x000fe20000002000 */
[----:B0-----:R-:W-:-:S05]  /*0320*/  FADD R13, R2, R13 ;  /* 0x0000000d020d7221 */ /* 0x001fca0000000000 */
[----:B------:R-:W0:Y:S02]  /*0330*/  SHFL.BFLY PT, R12, R13, 0x2, 0x1f ;  /* 0x0c401f000d0c7f89 */ /* 0x000e2400000e0000 */
[----:B0-----:R-:W-:-:S05]  /*0340*/  FADD R12, R13, R12 ;  /* 0x0000000c0d0c7221 */ /* 0x001fca0000000000 */
[----:B------:R-:W0:Y:S02]  /*0350*/  SHFL.BFLY PT, R15, R12, 0x1, 0x1f ;  /* 0x0c201f000c0f7f89 */ /* 0x000e2400000e0000 */
[----:B0-----:R-:W-:-:S04]  /*0360*/  FADD R14, R12, R15 ;  /* 0x0000000f0c0e7221 */ /* 0x001fc80000000000 */
[C---:B------:R-:W-:Y:S01]  /*0370*/  FFMA R15, R14.reuse, -0.0625, R3 ;  /* 0xbd8000000e0f7823 */ /* 0x040fe20000000003 */
[----:B------:R-:W-:-:S03]  /*0380*/  FFMA R14, R14, -0.0625, R11 ;  /* 0xbd8000000e0e7823 */ /* 0x000fc6000000000b */
[----:B------:R-:W-:-:S04]  /*0390*/  FMUL R15, R15, R15 ;  /* 0x0000000f0f0f7220 */ /* 0x000fc80000400000 */
[----:B------:R-:W-:-:S05]  /*03a0*/  FFMA R15, R14, R14, R15 ;  /* 0x0000000e0e0f7223 */ /* 0x000fca000000000f */
[----:B------:R-:W-:-:S05]  /*03b0*/  FSEL R15, R15, RZ, !P1 ;  /* 0x000000ff0f0f7208 */ /* 0x000fca0004800000 */
[----:B------:R-:W0:Y:S02]  /*03c0*/  SHFL.BFLY PT, R2, R15, 0x4, 0x1f ;  /* 0x0c801f000f027f89 */ /* 0x000e2400000e0000 */
[----:B0-----:R-:W-:Y:S01]  /*03d0*/  FADD R14, R15, R2 ;  /* 0x000000020f0e7221 */ /* 0x001fe20000000000 */
[----:B------:R-:W-:-:S04]  /*03e0*/  HFMA2.MMA R2, -RZ, RZ, 0.447021484375, -5.671875 ;  /* 0x3727c5acff027435 */ /* 0x000fc800000001ff */
[----:B------:R-:W0:Y:S02]  /*03f0*/  SHFL.BFLY PT, R13, R14, 0x2, 0x1f ;  /* 0x0c401f000e0d7f89 */ /* 0x000e2400000e0000 */
[----:B0-----:R-:W-:-:S05]  /*0400*/  FADD R13, R14, R13 ;  /* 0x0000000d0e0d7221 */ /* 0x001fca0000000000 */
[----:B------:R-:W0:Y:S02]  /*0410*/  SHFL.BFLY PT, R12, R13, 0x1, 0x1f ;  /* 0x0c201f000d0c7f89 */ /* 0x000e2400000e0000 */
[----:B0-----:R-:W-:-:S04]  /*0420*/  FADD R17, R13, R12 ;  /* 0x0000000c0d117221 */ /* 0x001fc80000000000 */
[----:B------:R-:W-:Y:S01]  /*0430*/  FFMA R12, R17, 0.0625, R2 ;  /* 0x3d800000110c7823 */ /* 0x000fe20000000002 */
[----:B------:R-:W-:Y:S01]  /*0440*/  STS [R6], R17 ;  /* 0x0000001106007388 */ /* 0x000fe20000000800 */
[----:B------:R-:W-:Y:S06]  /*0450*/  BAR.SYNC.DEFER_BLOCKING 0x0 ;  /* 0x0000000000007b1d */ /* 0x000fec0000010000 */
[----:B------:R-:W4:Y:S02]  /*0460*/  MUFU.SQRT R12, R12 ;  /* 0x0000000c000c7308 */ /* 0x000f240000002000 */
[-CC-:B----4-:R-:W-:Y:S01]  /*0470*/  FFMA R21, R11, R10.reuse, R12.reuse ;  /* 0x0000000a0b157223 */ /* 0x190fe2000000000c */
[----:B------:R-:W-:Y:S01]  /*0480*/  FFMA R19, R3, R10, R12 ;  /* 0x0000000a03137223 */ /* 0x000fe2000000000c */
[----:B------:R0:W1:Y:S01]  /*0490*/  LDS R15, [R7] ;  /* 0x00000000070f7984 */ /* 0x0000620000000800 */
[----:B------:R-:W2:Y:S08]  /*04a0*/  LDC.64 R12, c[0x0][0x210] ;  /* 0x00008400ff0c7b82 */ /* 0x000eb00000000a00 */
[----:B------:R-:W-:Y:S01]  /*04b0*/  BAR.SYNC.DEFER_BLOCKING 0x0 ;  /* 0x0000000000007b1d */ /* 0x000fe20000010000 */
[----:B------:R-:W-:-:S02]  /*04c0*/  FSETP.NAN.AND P2, PT, R21, R21, PT ;  /* 0x000000151500720b */ /* 0x000fc40003f48000 */
[----:B------:R-:W-:Y:S02]  /*04d0*/  FSETP.NAN.AND P3, PT, R19, R19, PT ;  /* 0x000000131300720b */ /* 0x000fe40003f68000 */
[----:B------:R-:W-:-:S03]  /*04e0*/  FSETP.GT.AND P0, PT, R21, R16, PT ;  /* 0x000000101500720b */ /* 0x000fc60003f04000 */
[----:B0-----:R-:W0:Y:S06]  /*04f0*/  LDC.64 R6, c[0x0][0x240] ;  /* 0x00009000ff067b82 */ /* 0x001e2c0000000a00 */
[-C--:B------:R-:W-:Y:S02]  /*0500*/  @!P2 FSEL R21, R21, R16.reuse, P0 ;  /* 0x000000101515a208 */ /* 0x080fe40000000000 */
[----:B------:R-:W-:Y:S02]  /*0510*/  FSETP.GT.AND P0, PT, R19, R16, PT ;  /* 0x000000101300720b */ /* 0x000fe40003f04000 */
[----:B------:R-:W-:-:S02]  /*0520*/  FSETP.GT.AND P2, PT, |R21|, 8.50705917302346158658e+37, PT ;  /* 0x7e8000001500780b */ /* 0x000fc40003f44200 */
[----:B------:R-:W-:Y:S01]  /*0530*/  @!P3 FSEL R19, R19, R16, P0 ;  /* 0x000000101313b208 */ /* 0x000fe20000000000 */
[----:B--2---:R-:W-:Y:S01]  /*0540*/  IMAD.WIDE R12, R5, 0x4, R12 ;  /* 0x00000004050c7825 */ /* 0x004fe200078e020c */
[----:B------:R-:W-:Y:S02]  /*0550*/  FSETP.GEU.AND P4, PT, |R21|, 1.175494350822287508e-38, PT ;  /* 0x008000001500780b */ /* 0x000fe40003f8e200 */
[C---:B------:R-:W-:Y:S02]  /*0560*/  FSETP.GT.AND P5, PT, |R19|.reuse, 8.50705917302346158658e+37, PT ;  /* 0x7e8000001300780b */ /* 0x040fe40003fa4200 */
[----:B------:R-:W-:Y:S02]  /*0570*/  FSETP.GEU.AND P3, PT, |R19|, 1.175494350822287508e-38, PT ;  /* 0x008000001300780b */ /* 0x000fe40003f6e200 */
[----:B------:R-:W-:Y:S01]  /*0580*/  LOP3.LUT P0, RZ, R0, 0x38, RZ, 0xc0, !PT ;  /* 0x0000003800ff7812 */ /* 0x000fe2000780c0ff */
[----:B0-----:R-:W-:-:S04]  /*0590*/  IMAD.WIDE R6, R4, 0x4, R6 ;  /* 0x0000000404067825 */ /* 0x001fc800078e0206 */
[----:B------:R-:W-:Y:S01]  /*05a0*/  @P2 FMUL R21, R21, 0.25 ;  /* 0x3e80000015152820 */ /* 0x000fe20000400000 */
[----:B------:R-:W-:Y:S01]  /*05b0*/  ISETP.LT.AND P0, PT, R5, 0x10, !P0 ;  /* 0x000000100500780c */ /* 0x000fe20004701270 */
[----:B------:R-:W-:Y:S02]  /*05c0*/  @P2 FMUL R11, R11, 0.25 ;  /* 0x3e8000000b0b2820 */ /* 0x000fe40000400000 */
[----:B------:R-:W-:Y:S01]  /*05d0*/  @!P4 FMUL R21, R21, 16777216 ;  /* 0x4b8000001515c820 */ /* 0x000fe20000400000 */
[----:B-1----:R-:W-:Y:S01]  /*05e0*/  FFMA R15, R15, 0.0625, R2 ;  /* 0x3d8000000f0f7823 */ /* 0x002fe20000000002 */
[----:B------:R-:W-:Y:S01]  /*05f0*/  @P5 FMUL R19, R19, 0.25 ;  /* 0x3e80000013135820 */ /* 0x000fe20000400000 */
[----:B------:R-:W-:Y:S01]  /*0600*/  @P5 FMUL R3, R3, 0.25 ;  /* 0x3e80000003035820 */ /* 0x000fe20000400000 */
[----:B------:R-:W0:Y:S01]  /*0610*/  MUFU.RCP R10, R21 ;  /* 0x00000015000a7308 */ /* 0x000e220000001000 */
[----:B------:R-:W-:Y:S01]  /*0620*/  @!P4 FMUL R11, R11, 16777216 ;  /* 0x4b8000000b0bc820 */ /* 0x000fe20000400000 */
[----:B------:R-:W-:Y:S01]  /*0630*/  @!P3 FMUL R19, R19, 16777216 ;  /* 0x4b8000001313b820 */ /* 0x000fe20000400000 */
[----:B------:R-:W-:-:S05]  /*0640*/  @!P3 FMUL R3, R3, 16777216 ;  /* 0x4b8000000303b820 */ /* 0x000fca0000400000 */
[----:B------:R-:W1:Y:S01]  /*0650*/  MUFU.RCP R14, R19 ;  /* 0x00000013000e7308 */ /* 0x000e620000001000 */
[----:B0-----:R-:W-:-:S07]  /*0660*/  FMUL R11, R10, R11 ;  /* 0x0000000b0a0b7220 */ /* 0x001fce0000400000 */
[----:B------:R-:W0:Y:S01]  /*0670*/  MUFU.SQRT R15, R15 ;  /* 0x0000000f000f7308 */ /* 0x000e220000002000 */
[----:B-----5:R-:W-:Y:S01]  /*0680*/  FFMA R2, R11, R9, R8 ;  /* 0x000000090b027223 */ /* 0x020fe20000000008 */
[----:B-1----:R-:W-:-:S04]  /*0690*/  FMUL R3, R14, R3 ;  /* 0x000000030e037220 */ /* 0x002fc80000400000 */
[----:B------:R-:W-:Y:S01]  /*06a0*/  FFMA R3, R3, R9, R8 ;  /* 0x0000000903037223 */ /* 0x000fe20000000008 */
[----:B0-----:R0:W-:Y:S02]  /*06b0*/  @P0 STG.E desc[UR6][R12.64], R15 ;  /* 0x0000000f0c000986 */ /* 0x0011e4000c101906 */
[----:B0-----:R-:W-:Y:S05]  /*06c0*/  @P1 EXIT ;  /* 0x000000000000194d */ /* 0x001fea0003800000 */
[----:B------:R-:W-:Y:S01]  /*06d0*/  STG.E.64 desc[UR6][R6.64], R2 ;  /* 0x0000000206007986 */ /* 0x000fe2000c101b06 */
[----:B------:R-:W-:Y:S05]  /*06e0*/  EXIT ;  /* 0x000000000000794d */ /* 0x000fea0003800000 */
.L_x_0:
[----:B------:R-:W-:-:S00]  /*06f0*/  BRA `(.L_x_0) ;  /* 0xfffffffc00fc7947 */ /* 0x000fc0000383ffff */
[----:B------:R-:W-:-:S00]  /*0700*/  NOP ;  /* 0x0000000000007918 */ /* 0x000fc00000000000 */
[----:B------:R-:W-:-:S00]  /*0710*/  NOP ;  /* 0x0000000000007918 */ /* 0x000fc00000000000 */
[----:B------:R-:W-:-:S00]  /*0720*/  NOP ;  /* 0x0000000000007918 */ /* 0x000fc00000000000 */
[----:B------:R-:W-:-:S00]  /*0730*/  NOP ;  /* 0x0000000000007918 */ /* 0x000fc00000000000 */
[----:B------:R-:W-:-:S00]  /*0740*/  NOP ;  /* 0x0000000000007918 */ /* 0x000fc00000000000 */
[----:B------:R-:W-:-:S00]  /*0750*/  NOP ;  /* 0x0000000000007918 */ /* 0x000fc00000000000 */
[----:B------:R-:W-:-:S00]  /*0760*/  NOP ;  /* 0x0000000000007918 */ /* 0x000fc00000000000 */
[----:B------:R-:W-:-:S00]  /*0770*/  NOP ;  /* 0x0000000000007918 */ /* 0x000fc00000000000 */
.L_x_1:


//--------------------- .nv.global.init           --------------------------
	.section	.nv.global.init,"aw",@progbits
.nv.global.init:
	.type		_$_str,@object
	.size		_$_str,(_$_str_$_2 - _$_str)
_$_str:
        /*0000*/ 	.byte	0x5f, 0x5f, 0x43, 0x55, 0x44, 0x41, 0x5f, 0x46, 0x54, 0x5a, 0x00
	.type		_$_str_$_2,@object
	.size		_$_str_$_2,(.L_1 - _$_str_$_2)
_$_str_$_2:
        /*000b*/ 	.byte	0x5f, 0x5f, 0x43, 0x55, 0x44, 0x41, 0x5f, 0x50, 0x52, 0x45, 0x43, 0x5f, 0x53, 0x51, 0x52, 0x54
        /*001b*/ 	.byte	0x00
.L_1:


//--------------------- .nv.shared.triton_per_fused_add_div_maximum_mul_sqrt_var_0 --------------------------
	.section	.nv.shared.triton_per_fused_add_div_maximum_mul_sqrt_var_0,"aw",@nobits
	.sectionflags	@""
	.align	16
	.zero		1024


//--------------------- .nv.constant0.triton_per_fused_add_div_maximum_mul_sqrt_var_0 --------------------------
	.section	.nv.constant0.triton_per_fused_add_div_maximum_mul_sqrt_var_0,"a",@progbits
	.sectionflags	@""
	.align	4
.nv.constant0.triton_per_fused_add_div_maximum_mul_sqrt_var_0:
	.zero		592
